//
// Generated by NVIDIA NVVM Compiler
//
// Compiler Build ID: CL-36424714
// Cuda compilation tools, release 13.0, V13.0.88
// Based on NVVM 20.0.0
//

.version 9.0
.target sm_100
.address_size 64

	// .globl	_Z4sum1PiiS_

.visible .entry _Z4sum1PiiS_(
	.param .u64 .ptr .align 1 _Z4sum1PiiS__param_0,
	.param .u32 _Z4sum1PiiS__param_1,
	.param .u64 .ptr .align 1 _Z4sum1PiiS__param_2
)
{
	.reg .pred 	%p<8>;
	.reg .b32 	%r<27>;
	.reg .b64 	%rd<38>;

	ld.param.u64 	%rd22, [_Z4sum1PiiS__param_0];
	ld.param.u32 	%r1, [_Z4sum1PiiS__param_1];
	ld.param.u64 	%rd23, [_Z4sum1PiiS__param_2];
	cvta.to.global.u64 	%rd1, %rd22;
	cvta.to.global.u64 	%rd24, %rd23;
	mov.u32 	%r2, %ctaid.x;
	mov.u32 	%r3, %ntid.x;
	mov.u32 	%r4, %tid.x;
	mad.lo.s32 	%r5, %r2, %r3, %r4;
	mov.u32 	%r6, %nctaid.x;
	mul.lo.s32 	%r7, %r3, %r6;
	add.s32 	%r8, %r7, %r1;
	add.s32 	%r9, %r8, -1;
	div.s32 	%r10, %r9, %r7;
	cvt.s64.s32 	%rd2, %r10;
	mul.wide.s32 	%rd3, %r10, %r5;
	mul.wide.s32 	%rd25, %r5, 4;
	add.s64 	%rd4, %rd24, %rd25;
	mov.b32 	%r11, 0;
	st.global.u32 	[%rd4], %r11;
	setp.lt.s32 	%p1, %r10, 1;
	cvt.s64.s32 	%rd5, %r1;
	setp.ge.s64 	%p2, %rd3, %rd5;
	or.pred  	%p3, %p1, %p2;
	@%p3 bra 	$L__BB0_7;
	add.s64 	%rd26, %rd3, %rd2;
	min.s64 	%rd6, %rd26, %rd5;
	add.s64 	%rd27, %rd3, 1;
	max.s64 	%rd7, %rd6, %rd27;
	sub.s64 	%rd28, %rd7, %rd3;
	and.b64  	%rd8, %rd28, 3;
	setp.eq.s64 	%p4, %rd8, 0;
	mov.u64 	%rd37, %rd3;
	@%p4 bra 	$L__BB0_4;
	shl.b64 	%rd29, %rd3, 2;
	add.s64 	%rd34, %rd1, %rd29;
	neg.s64 	%rd33, %rd8;
	add.s64 	%rd37, %rd3, %rd8;
$L__BB0_3:
	.pragma "nounroll";
	ld.global.u32 	%r12, [%rd34];
	ld.global.u32 	%r13, [%rd4];
	add.s32 	%r14, %r13, %r12;
	st.global.u32 	[%rd4], %r14;
	st.global.u32 	[%rd34], %r14;
	add.s64 	%rd34, %rd34, 4;
	add.s64 	%rd33, %rd33, 1;
	setp.ne.s64 	%p5, %rd33, 0;
	@%p5 bra 	$L__BB0_3;
$L__BB0_4:
	sub.s64 	%rd30, %rd3, %rd7;
	setp.gt.u64 	%p6, %rd30, -4;
	@%p6 bra 	$L__BB0_7;
	shl.b64 	%rd31, %rd37, 2;
	add.s64 	%rd32, %rd31, %rd1;
	add.s64 	%rd36, %rd32, 8;
$L__BB0_6:
	ld.global.u32 	%r15, [%rd36+-8];
	ld.global.u32 	%r16, [%rd4];
	add.s32 	%r17, %r16, %r15;
	st.global.u32 	[%rd4], %r17;
	st.global.u32 	[%rd36+-8], %r17;
	ld.global.u32 	%r18, [%rd36+-4];
	ld.global.u32 	%r19, [%rd4];
	add.s32 	%r20, %r19, %r18;
	st.global.u32 	[%rd4], %r20;
	st.global.u32 	[%rd36+-4], %r20;
	ld.global.u32 	%r21, [%rd36];
	ld.global.u32 	%r22, [%rd4];
	add.s32 	%r23, %r22, %r21;
	st.global.u32 	[%rd4], %r23;
	st.global.u32 	[%rd36], %r23;
	ld.global.u32 	%r24, [%rd36+4];
	ld.global.u32 	%r25, [%rd4];
	add.s32 	%r26, %r25, %r24;
	st.global.u32 	[%rd4], %r26;
	st.global.u32 	[%rd36+4], %r26;
	add.s64 	%rd37, %rd37, 4;
	add.s64 	%rd36, %rd36, 16;
	setp.lt.s64 	%p7, %rd37, %rd6;
	@%p7 bra 	$L__BB0_6;
$L__BB0_7:
	ret;

}


// ===== COMPILED SASS (sm_100) =====

	.target	sm_100

	.elftype	@"ET_EXEC"


//--------------------- .note.nv.tkinfo           --------------------------
	.section	.note.nv.tkinfo,"",@"SHT_NOTE"
	.sectionflags	@"SHF_NOTE_NV_TKINFO"
	.tkinfo
        /*0018*/ 	.word	0x00000002
        /*0030*/ 	.string	""
        /*0030*/ 	.string	"ptxas"
        /*0030*/ 	.string	"Cuda compilation tools, release 13.0, V13.0.88"
        /*0030*/ 	.string	"Build cuda_13.0.r13.0/compiler.36424714_0"
        /*0030*/ 	.string	"-arch sm_100 -m 64 "



//--------------------- .note.nv.cuinfo           --------------------------
	.section	.note.nv.cuinfo,"",@"SHT_NOTE"
	.sectionflags	@"SHF_NOTE_NV_CUINFO"
        /*0018*/ 	.short	0x0002
        /*001a*/ 	.short	0x0064
        /*001c*/ 	.short	0x0082
	.zero		2


//--------------------- .nv.info                  --------------------------
	.section	.nv.info,"",@"SHT_CUDA_INFO"
	.align	4


	//----- nvinfo : EIATTR_REGCOUNT
	.align		4
        /*0000*/ 	.byte	0x04, 0x2f
        /*0002*/ 	.short	(.L_1 - .L_0)
	.align		4
.L_0:
        /*0004*/ 	.word	index@(_Z4sum1PiiS_)
        /*0008*/ 	.word	0x00000012


	//----- nvinfo : EIATTR_FRAME_SIZE
	.align		4
.L_1:
        /*000c*/ 	.byte	0x04, 0x11
        /*000e*/ 	.short	(.L_3 - .L_2)
	.align		4
.L_2:
        /*0010*/ 	.word	index@(_Z4sum1PiiS_)
        /*0014*/ 	.word	0x00000000


	//----- nvinfo : EIATTR_MIN_STACK_SIZE
	.align		4
.L_3:
        /*0018*/ 	.byte	0x04, 0x12
        /*001a*/ 	.short	(.L_5 - .L_4)
	.align		4
.L_4:
        /*001c*/ 	.word	index@(_Z4sum1PiiS_)
        /*0020*/ 	.word	0x00000000
.L_5:


//--------------------- .nv.compat                --------------------------
	.section	.nv.compat,"",@"SHT_CUDA_COMPAT_INFO"
	.align	4
        /*0000*/ 	.byte	0x02, 0x09, 0x00, 0x00, 0x02, 0x02, 0x01, 0x00, 0x02, 0x05, 0x05, 0x00, 0x03, 0x07, 0x01, 0x01
        /*0010*/ 	.byte	0x02, 0x03, 0x00, 0x00, 0x02, 0x06, 0x01, 0x00, 0x04, 0x0b, 0x08, 0x00, 0x09, 0x00, 0x00, 0x00
        /*0020*/ 	.byte	0x00, 0x00, 0x00, 0x00


//--------------------- .nv.info._Z4sum1PiiS_     --------------------------
	.section	.nv.info._Z4sum1PiiS_,"",@"SHT_CUDA_INFO"
	.sectionflags	@""
	.align	4


	//----- nvinfo : EIATTR_CUDA_API_VERSION
	.align		4
        /*0000*/ 	.byte	0x04, 0x37
        /*0002*/ 	.short	(.L_7 - .L_6)
.L_6:
        /*0004*/ 	.word	0x00000082


	//----- nvinfo : EIATTR_KPARAM_INFO
	.align		4
.L_7:
        /*0008*/ 	.byte	0x04, 0x17
        /*000a*/ 	.short	(.L_9 - .L_8)
.L_8:
        /*000c*/ 	.word	0x00000000
        /*0010*/ 	.short	0x0002
        /*0012*/ 	.short	0x0010
        /*0014*/ 	.byte	0x00, 0xf5, 0x21, 0x00


	//----- nvinfo : EIATTR_KPARAM_INFO
	.align		4
.L_9:
        /*0018*/ 	.byte	0x04, 0x17
        /*001a*/ 	.short	(.L_11 - .L_10)
.L_10:
        /*001c*/ 	.word	0x00000000
        /*0020*/ 	.short	0x0001
        /*0022*/ 	.short	0x0008
        /*0024*/ 	.byte	0x00, 0xf0, 0x11, 0x00


	//----- nvinfo : EIATTR_KPARAM_INFO
	.align		4
.L_11:
        /*0028*/ 	.byte	0x04, 0x17
        /*002a*/ 	.short	(.L_13 - .L_12)
.L_12:
        /*002c*/ 	.word	0x00000000
        /*0030*/ 	.short	0x0000
        /*0032*/ 	.short	0x0000
        /*0034*/ 	.byte	0x00, 0xf5, 0x21, 0x00


	//----- nvinfo : EIATTR_SPARSE_MMA_MASK
	.align		4
.L_13:
        /*0038*/ 	.byte	0x03, 0x50
        /*003a*/ 	.short	0x0000


	//----- nvinfo : EIATTR_MAXREG_COUNT
	.align		4
        /*003c*/ 	.byte	0x03, 0x1b
        /*003e*/ 	.short	0x00ff


	//----- nvinfo : EIATTR_MERCURY_ISA_VERSION
	.align		4
        /*0040*/ 	.byte	0x03, 0x5f
        /*0042*/ 	.short	0x0101


	//----- nvinfo : EIATTR_VRC_CTA_INIT_COUNT
	.align		4
        /*0044*/ 	.byte	0x02, 0x4a
	.zero		1
	.zero		1


	//----- nvinfo : EIATTR_EXIT_INSTR_OFFSETS
	.align		4
        /*0048*/ 	.byte	0x04, 0x1c
        /*004a*/ 	.short	(.L_15 - .L_14)


	//   ....[0]....
.L_14:
        /*004c*/ 	.word	0x000002c0


	//   ....[1]....
        /*0050*/ 	.word	0x000005c0


	//   ....[2]....
        /*0054*/ 	.word	0x000007f0


	//----- nvinfo : EIATTR_CRS_STACK_SIZE
	.align		4
.L_15:
        /*0058*/ 	.byte	0x04, 0x1e
        /*005a*/ 	.short	(.L_17 - .L_16)
.L_16:
        /*005c*/ 	.word	0x00000000


	//----- nvinfo : EIATTR_CBANK_PARAM_SIZE
	.align		4
.L_17:
        /*0060*/ 	.byte	0x03, 0x19
        /*0062*/ 	.short	0x0018


	//----- nvinfo : EIATTR_PARAM_CBANK
	.align		4
        /*0064*/ 	.byte	0x04, 0x0a
        /*0066*/ 	.short	(.L_19 - .L_18)
	.align		4
.L_18:
        /*0068*/ 	.word	index@(.nv.constant0._Z4sum1PiiS_)
        /*006c*/ 	.short	0x0380
        /*006e*/ 	.short	0x0018


	//----- nvinfo : EIATTR_SW_WAR
	.align		4
.L_19:
        /*0070*/ 	.byte	0x04, 0x36
        /*0072*/ 	.short	(.L_21 - .L_20)
.L_20:
        /*0074*/ 	.word	0x00000008
.L_21:


//--------------------- .nv.callgraph             --------------------------
	.section	.nv.callgraph,"",@"SHT_CUDA_CALLGRAPH"
	.align	4
	.sectionentsize	8
	.align		4
        /*0000*/ 	.word	0x00000000
	.align		4
        /*0004*/ 	.word	0xffffffff
	.align		4
        /*0008*/ 	.word	0x00000000
	.align		4
        /*000c*/ 	.word	0xfffffffe
	.align		4
        /*0010*/ 	.word	0x00000000
	.align		4
        /*0014*/ 	.word	0xfffffffd
	.align		4
        /*0018*/ 	.word	0x00000000
	.align		4
        /*001c*/ 	.word	0xfffffffc


//--------------------- .text._Z4sum1PiiS_        --------------------------
	.section	.text._Z4sum1PiiS_,"ax",@progbits
	.align	128
        .global         _Z4sum1PiiS_
        .type           _Z4sum1PiiS_,@function
        .size           _Z4sum1PiiS_,(.L_x_5 - _Z4sum1PiiS_)
        .other          _Z4sum1PiiS_,@"STO_CUDA_ENTRY STV_DEFAULT"
_Z4sum1PiiS_:
.text._Z4sum1PiiS_:
[----:B------:R-:W-:Y:S08]  /*0000*/  LDC R1, c[0x0][0x37c] ;  /* 0x0000df00ff017b82 */ /* 0x000ff00000000800 */
[----:B------:R-:W0:Y:S01]  /*0010*/  LDC R9, c[0x0][0x360] ;  /* 0x0000d800ff097b82 */ /* 0x000e220000000800 */
[----:B------:R-:W0:Y:S07]  /*0020*/  LDCU UR4, c[0x0][0x370] ;  /* 0x00006e00ff0477ac */ /* 0x000e2e0008000800 */
[----:B------:R-:W1:Y:S01]  /*0030*/  LDC R7, c[0x0][0x388] ;  /* 0x0000e200ff077b82 */ /* 0x000e620000000800 */
[----:B0-----:R-:W-:-:S07]  /*0040*/  IMAD R0, R9, UR4, RZ ;  /* 0x0000000409007c24 */ /* 0x001fce000f8e02ff */
[----:B------:R-:W0:Y:S01]  /*0050*/  S2UR UR4, SR_CTAID.X ;  /* 0x00000000000479c3 */ /* 0x000e220000002500 */
[-C--:B------:R-:W-:Y:S02]  /*0060*/  IABS R11, R0.reuse ;  /* 0x00000000000b7213 */ /* 0x080fe40000000000 */
[----:B------:R-:W-:Y:S02]  /*0070*/  IABS R8, R0 ;  /* 0x0000000000087213 */ /* 0x000fe40000000000 */
[----:B------:R-:W2:Y:S01]  /*0080*/  I2F.RP R4, R11 ;  /* 0x0000000b00047306 */ /* 0x000ea20000209400 */
[----:B-1----:R-:W-:Y:S02]  /*0090*/  IADD3 R5, PT, PT, R0, -0x1, R7 ;  /* 0xffffffff00057810 */ /* 0x002fe40007ffe007 */
[----:B------:R-:W-:-:S05]  /*00a0*/  IMAD.MOV R8, RZ, RZ, -R8 ;  /* 0x000000ffff087224 */ /* 0x000fca00078e0a08 */
[----:B--2---:R-:W1:Y:S02]  /*00b0*/  MUFU.RCP R4, R4 ;  /* 0x0000000400047308 */ /* 0x004e640000001000 */
[----:B-1----:R-:W-:Y:S01]  /*00c0*/  VIADD R2, R4, 0xffffffe ;  /* 0x0ffffffe04027836 */ /* 0x002fe20000000000 */
[----:B------:R-:W-:Y:S02]  /*00d0*/  IABS R4, R5 ;  /* 0x0000000500047213 */ /* 0x000fe40000000000 */
[----:B------:R-:W-:-:S03]  /*00e0*/  LOP3.LUT R5, R5, R0, RZ, 0x3c, !PT ;  /* 0x0000000005057212 */ /* 0x000fc600078e3cff */
[----:B------:R1:W2:Y:S01]  /*00f0*/  F2I.FTZ.U32.TRUNC.NTZ R3, R2 ;  /* 0x0000000200037305 */ /* 0x0002a2000021f000 */
[----:B------:R-:W-:Y:S01]  /*0100*/  ISETP.GE.AND P2, PT, R5, RZ, PT ;  /* 0x000000ff0500720c */ /* 0x000fe20003f46270 */
[----:B-1----:R-:W-:Y:S02]  /*0110*/  IMAD.MOV.U32 R2, RZ, RZ, RZ ;  /* 0x000000ffff027224 */ /* 0x002fe400078e00ff */
[----:B--2---:R-:W-:-:S04]  /*0120*/  IMAD.MOV R6, RZ, RZ, -R3 ;  /* 0x000000ffff067224 */ /* 0x004fc800078e0a03 */
[----:B------:R-:W-:-:S04]  /*0130*/  IMAD R13, R6, R11, RZ ;  /* 0x0000000b060d7224 */ /* 0x000fc800078e02ff */
[----:B------:R-:W-:-:S04]  /*0140*/  IMAD.HI.U32 R3, R3, R13, R2 ;  /* 0x0000000d03037227 */ /* 0x000fc800078e0002 */
[----:B------:R-:W-:Y:S02]  /*0150*/  IMAD.MOV.U32 R2, RZ, RZ, R8 ;  /* 0x000000ffff027224 */ /* 0x000fe400078e0008 */
[----:B------:R-:W-:-:S04]  /*0160*/  IMAD.HI.U32 R3, R3, R4, RZ ;  /* 0x0000000403037227 */ /* 0x000fc800078e00ff */
[----:B------:R-:W-:Y:S02]  /*0170*/  IMAD R2, R3, R2, R4 ;  /* 0x0000000203027224 */ /* 0x000fe400078e0204 */
[----:B------:R-:W0:Y:S03]  /*0180*/  S2R R4, SR_TID.X ;  /* 0x0000000000047919 */ /* 0x000e260000002100 */
[----:B------:R-:W-:-:S13]  /*0190*/  ISETP.GT.U32.AND P1, PT, R11, R2, PT ;  /* 0x000000020b00720c */ /* 0x000fda0003f24070 */
[----:B------:R-:W-:Y:S02]  /*01a0*/  @!P1 IMAD.IADD R2, R2, 0x1, -R11 ;  /* 0x0000000102029824 */ /* 0x000fe400078e0a0b */
[----:B------:R-:W-:Y:S01]  /*01b0*/  @!P1 VIADD R3, R3, 0x1 ;  /* 0x0000000103039836 */ /* 0x000fe20000000000 */
[----:B------:R-:W-:Y:S02]  /*01c0*/  ISETP.NE.AND P1, PT, R0, RZ, PT ;  /* 0x000000ff0000720c */ /* 0x000fe40003f25270 */
[----:B------:R-:W-:Y:S02]  /*01d0*/  ISETP.GE.U32.AND P0, PT, R2, R11, PT ;  /* 0x0000000b0200720c */ /* 0x000fe40003f06070 */
[----:B------:R-:W-:Y:S01]  /*01e0*/  SHF.R.S32.HI R11, RZ, 0x1f, R7 ;  /* 0x0000001fff0b7819 */ /* 0x000fe20000011407 */
[----:B0-----:R-:W-:Y:S01]  /*01f0*/  IMAD R9, R9, UR4, R4 ;  /* 0x0000000409097c24 */ /* 0x001fe2000f8e0204 */
[----:B------:R-:W0:Y:S09]  /*0200*/  LDCU.64 UR4, c[0x0][0x358] ;  /* 0x00006b00ff0477ac */ /* 0x000e320008000a00 */
[----:B------:R-:W-:-:S04]  /*0210*/  @P0 VIADD R3, R3, 0x1 ;  /* 0x0000000103030836 */ /* 0x000fc80000000000 */
[----:B------:R-:W-:Y:S02]  /*0220*/  IMAD.MOV.U32 R6, RZ, RZ, R3 ;  /* 0x000000ffff067224 */ /* 0x000fe400078e0003 */
[----:B------:R-:W1:Y:S02]  /*0230*/  LDC.64 R2, c[0x0][0x390] ;  /* 0x0000e400ff027b82 */ /* 0x000e640000000a00 */
[----:B------:R-:W-:Y:S01]  /*0240*/  @!P2 IMAD.MOV R6, RZ, RZ, -R6 ;  /* 0x000000ffff06a224 */ /* 0x000fe200078e0a06 */
[----:B------:R-:W-:-:S05]  /*0250*/  @!P1 LOP3.LUT R6, RZ, R0, RZ, 0x33, !PT ;  /* 0x00000000ff069212 */ /* 0x000fca00078e33ff */
[----:B------:R-:W-:-:S03]  /*0260*/  IMAD.WIDE R4, R6, R9, RZ ;  /* 0x0000000906047225 */ /* 0x000fc600078e02ff */
[----:B------:R-:W-:-:S04]  /*0270*/  ISETP.GE.U32.AND P0, PT, R4, R7, PT ;  /* 0x000000070400720c */ /* 0x000fc80003f06070 */
[----:B------:R-:W-:-:S04]  /*0280*/  ISETP.GE.AND.EX P0, PT, R5, R11, PT, P0 ;  /* 0x0000000b0500720c */ /* 0x000fc80003f06300 */
[----:B------:R-:W-:Y:S01]  /*0290*/  ISETP.LT.OR P0, PT, R6, 0x1, P0 ;  /* 0x000000010600780c */ /* 0x000fe20000701670 */
[----:B-1----:R-:W-:-:S05]  /*02a0*/  IMAD.WIDE R2, R9, 0x4, R2 ;  /* 0x0000000409027825 */ /* 0x002fca00078e0202 */
[----:B0-----:R0:W-:Y:S07]  /*02b0*/  STG.E desc[UR4][R2.64], RZ ;  /* 0x000000ff02007986 */ /* 0x0011ee000c101904 */
[----:B------:R-:W-:Y:S05]  /*02c0*/  @P0 EXIT ;  /* 0x000000000000094d */ /* 0x000fea0003800000 */
[----:B------:R-:W-:Y:S01]  /*02d0*/  SHF.R.S32.HI R9, RZ, 0x1f, R6 ;  /* 0x0000001fff097819 */ /* 0x000fe20000011406 */
[----:B------:R-:W-:Y:S01]  /*02e0*/  BSSY.RECONVERGENT B0, `(.L_x_0) ;  /* 0x000002d000007945 */ /* 0x000fe20003800200 */
[----:B------:R-:W-:-:S05]  /*02f0*/  IADD3 R0, P0, PT, R6, R4, RZ ;  /* 0x0000000406007210 */ /* 0x000fca0007f1e0ff */
[----:B------:R-:W-:Y:S01]  /*0300*/  IMAD.X R6, R5, 0x1, R9, P0 ;  /* 0x0000000105067824 */ /* 0x000fe200000e0609 */
[----:B------:R-:W-:Y:S02]  /*0310*/  ISETP.LT.U32.AND P0, PT, R0, R7, PT ;  /* 0x000000070000720c */ /* 0x000fe40003f01070 */
[----:B------:R-:W-:Y:S02]  /*0320*/  IADD3 R9, P1, PT, R4, 0x1, RZ ;  /* 0x0000000104097810 */ /* 0x000fe40007f3e0ff */
[----:B------:R-:W-:-:S03]  /*0330*/  ISETP.LT.AND.EX P0, PT, R6, R11, PT, P0 ;  /* 0x0000000b0600720c */ /* 0x000fc60003f01300 */
[----:B------:R-:W-:Y:S01]  /*0340*/  IMAD.X R13, RZ, RZ, R5, P1 ;  /* 0x000000ffff0d7224 */ /* 0x000fe200008e0605 */
[----:B------:R-:W-:Y:S02]  /*0350*/  SEL R0, R0, R7, P0 ;  /* 0x0000000700007207 */ /* 0x000fe40000000000 */
[----:B------:R-:W-:Y:S02]  /*0360*/  SEL R6, R6, R11, P0 ;  /* 0x0000000b06067207 */ /* 0x000fe40000000000 */
[----:B------:R-:W-:-:S04]  /*0370*/  ISETP.GT.U32.AND P0, PT, R0, R9, PT ;  /* 0x000000090000720c */ /* 0x000fc80003f04070 */
[----:B------:R-:W-:-:S04]  /*0380*/  ISETP.GT.AND.EX P0, PT, R6, R13, PT, P0 ;  /* 0x0000000d0600720c */ /* 0x000fc80003f04300 */
[----:B------:R-:W-:Y:S01]  /*0390*/  SEL R7, R0, R9, P0 ;  /* 0x0000000900077207 */ /* 0x000fe20000000000 */
[----:B------:R-:W-:Y:S01]  /*03a0*/  IMAD.MOV.U32 R9, RZ, RZ, R5 ;  /* 0x000000ffff097224 */ /* 0x000fe200078e0005 */
[----:B------:R-:W-:-:S03]  /*03b0*/  SEL R13, R6, R13, P0 ;  /* 0x0000000d060d7207 */ /* 0x000fc60000000000 */
[----:B------:R-:W-:Y:S01]  /*03c0*/  IMAD.IADD R8, R7, 0x1, -R4 ;  /* 0x0000000107087824 */ /* 0x000fe200078e0a04 */
[----:B------:R-:W-:-:S04]  /*03d0*/  IADD3 R7, P2, PT, R4, -R7, RZ ;  /* 0x8000000704077210 */ /* 0x000fc80007f5e0ff */
[----:B------:R-:W-:Y:S02]  /*03e0*/  LOP3.LUT R11, R8, 0x3, RZ, 0xc0, !PT ;  /* 0x00000003080b7812 */ /* 0x000fe400078ec0ff */
[----:B------:R-:W-:Y:S01]  /*03f0*/  ISETP.GT.U32.AND P0, PT, R7, -0x4, PT ;  /* 0xfffffffc0700780c */ /* 0x000fe20003f04070 */
[----:B------:R-:W-:Y:S01]  /*0400*/  IMAD.X R7, R5, 0x1, ~R13, P2 ;  /* 0x0000000105077824 */ /* 0x000fe200010e0e0d */
[----:B------:R-:W-:-:S04]  /*0410*/  ISETP.NE.U32.AND P1, PT, R11, RZ, PT ;  /* 0x000000ff0b00720c */ /* 0x000fc80003f25070 */
[----:B------:R-:W-:Y:S02]  /*0420*/  ISETP.NE.AND.EX P1, PT, RZ, RZ, PT, P1 ;  /* 0x000000ffff00720c */ /* 0x000fe40003f25310 */
[----:B------:R-:W-:Y:S01]  /*0430*/  ISETP.GT.U32.AND.EX P0, PT, R7, -0x1, PT, P0 ;  /* 0xffffffff0700780c */ /* 0x000fe20003f04100 */
[----:B------:R-:W-:-:S10]  /*0440*/  IMAD.MOV.U32 R7, RZ, RZ, R4 ;  /* 0x000000ffff077224 */ /* 0x000fd400078e0004 */
[----:B------:R-:W-:Y:S05]  /*0450*/  @!P1 BRA `(.L_x_1) ;  /* 0x0000000000549947 */ /* 0x000fea0003800000 */
[----:B------:R-:W1:Y:S01]  /*0460*/  LDCU.64 UR6, c[0x0][0x380] ;  /* 0x00007000ff0677ac */ /* 0x000e620008000a00 */
[-C--:B------:R-:W-:Y:S02]  /*0470*/  IADD3 R7, P2, PT, R4, R11.reuse, RZ ;  /* 0x0000000b04077210 */ /* 0x080fe40007f5e0ff */
[----:B------:R-:W-:-:S03]  /*0480*/  IADD3 R10, P3, PT, RZ, -R11, RZ ;  /* 0x8000000bff0a7210 */ /* 0x000fc60007f7e0ff */
[----:B------:R-:W-:Y:S02]  /*0490*/  IMAD.X R9, RZ, RZ, R5, P2 ;  /* 0x000000ffff097224 */ /* 0x000fe400010e0605 */
[----:B------:R-:W-:Y:S01]  /*04a0*/  IMAD.X R12, RZ, RZ, -0x1, P3 ;  /* 0xffffffffff0c7424 */ /* 0x000fe200018e06ff */
[----:B-1----:R-:W-:-:S04]  /*04b0*/  LEA R8, P1, R4, UR6, 0x2 ;  /* 0x0000000604087c11 */ /* 0x002fc8000f8210ff */
[----:B------:R-:W-:-:S09]  /*04c0*/  LEA.HI.X R13, R4, UR7, R5, 0x2, P1 ;  /* 0x00000007040d7c11 */ /* 0x000fd200088f1405 */
.L_x_2:
[----:B-1----:R-:W-:Y:S01]  /*04d0*/  IMAD.MOV.U32 R4, RZ, RZ, R8 ;  /* 0x000000ffff047224 */ /* 0x002fe200078e0008 */
[----:B------:R-:W2:Y:S01]  /*04e0*/  LDG.E R11, desc[UR4][R2.64] ;  /* 0x00000004020b7981 */ /* 0x000ea2000c1e1900 */
[----:B------:R-:W-:-:S05]  /*04f0*/  IMAD.MOV.U32 R5, RZ, RZ, R13 ;  /* 0x000000ffff057224 */ /* 0x000fca00078e000d */
[----:B------:R-:W2:Y:S01]  /*0500*/  LDG.E R8, desc[UR4][R4.64] ;  /* 0x0000000404087981 */ /* 0x000ea2000c1e1900 */
[----:B------:R-:W-:-:S05]  /*0510*/  IADD3 R10, P1, PT, R10, 0x1, RZ ;  /* 0x000000010a0a7810 */ /* 0x000fca0007f3e0ff */
[----:B------:R-:W-:Y:S01]  /*0520*/  IMAD.X R12, RZ, RZ, R12, P1 ;  /* 0x000000ffff0c7224 */ /* 0x000fe200008e060c */
[----:B------:R-:W-:-:S04]  /*0530*/  ISETP.NE.U32.AND P1, PT, R10, RZ, PT ;  /* 0x000000ff0a00720c */ /* 0x000fc80003f25070 */
[----:B------:R-:W-:Y:S01]  /*0540*/  ISETP.NE.AND.EX P1, PT, R12, RZ, PT, P1 ;  /* 0x000000ff0c00720c */ /* 0x000fe20003f25310 */
[----:B--2---:R-:W-:-:S05]  /*0550*/  IMAD.IADD R11, R8, 0x1, R11 ;  /* 0x00000001080b7824 */ /* 0x004fca00078e020b */
[----:B------:R1:W-:Y:S04]  /*0560*/  STG.E desc[UR4][R2.64], R11 ;  /* 0x0000000b02007986 */ /* 0x0003e8000c101904 */
[----:B------:R1:W-:Y:S01]  /*0570*/  STG.E desc[UR4][R4.64], R11 ;  /* 0x0000000b04007986 */ /* 0x0003e2000c101904 */
[----:B------:R-:W-:-:S05]  /*0580*/  IADD3 R8, P2, PT, R4, 0x4, RZ ;  /* 0x0000000404087810 */ /* 0x000fca0007f5e0ff */
[----:B------:R-:W-:Y:S01]  /*0590*/  IMAD.X R13, RZ, RZ, R5, P2 ;  /* 0x000000ffff0d7224 */ /* 0x000fe200010e0605 */
[----:B------:R-:W-:Y:S07]  /*05a0*/  @P1 BRA `(.L_x_2) ;  /* 0xfffffffc00c81947 */ /* 0x000fee000383ffff */
.L_x_1:
[----:B------:R-:W-:Y:S05]  /*05b0*/  BSYNC.RECONVERGENT B0 ;  /* 0x0000000000007941 */ /* 0x000fea0003800200 */
.L_x_0:
[----:B------:R-:W-:Y:S05]  /*05c0*/  @P0 EXIT ;  /* 0x000000000000094d */ /* 0x000fea0003800000 */
[----:B------:R-:W2:Y:S02]  /*05d0*/  LDCU.64 UR6, c[0x0][0x380] ;  /* 0x00007000ff0677ac */ /* 0x000ea40008000a00 */
[----:B--2---:R-:W-:-:S04]  /*05e0*/  LEA R8, P0, R7, UR6, 0x2 ;  /* 0x0000000607087c11 */ /* 0x004fc8000f8010ff */
[----:B------:R-:W-:Y:S02]  /*05f0*/  IADD3 R8, P1, PT, R8, 0x8, RZ ;  /* 0x0000000808087810 */ /* 0x000fe40007f3e0ff */
[----:B------:R-:W-:-:S05]  /*0600*/  LEA.HI.X R13, R7, UR7, R9, 0x2, P0 ;  /* 0x00000007070d7c11 */ /* 0x000fca00080f1409 */
[----:B------:R-:W-:-:S07]  /*0610*/  IMAD.X R13, RZ, RZ, R13, P1 ;  /* 0x000000ffff0d7224 */ /* 0x000fce00008e060d */
.L_x_3:
[----:B-1-3--:R-:W-:Y:S01]  /*0620*/  IMAD.MOV.U32 R4, RZ, RZ, R8 ;  /* 0x000000ffff047224 */ /* 0x00afe200078e0008 */
[----:B------:R-:W2:Y:S01]  /*0630*/  LDG.E R11, desc[UR4][R2.64] ;  /* 0x00000004020b7981 */ /* 0x000ea2000c1e1900 */
[----:B------:R-:W-:-:S05]  /*0640*/  IMAD.MOV.U32 R5, RZ, RZ, R13 ;  /* 0x000000ffff057224 */ /* 0x000fca00078e000d */
[----:B------:R-:W2:Y:S02]  /*0650*/  LDG.E R8, desc[UR4][R4.64+-0x8] ;  /* 0xfffff80404087981 */ /* 0x000ea4000c1e1900 */
[----:B--2---:R-:W-:-:S05]  /*0660*/  IMAD.IADD R11, R8, 0x1, R11 ;  /* 0x00000001080b7824 */ /* 0x004fca00078e020b */
[----:B------:R-:W-:Y:S04]  /*0670*/  STG.E desc[UR4][R2.64], R11 ;  /* 0x0000000b02007986 */ /* 0x000fe8000c101904 */
[----:B------:R1:W-:Y:S04]  /*0680*/  STG.E desc[UR4][R4.64+-0x8], R11 ;  /* 0xfffff80b04007986 */ /* 0x0003e8000c101904 */
[----:B------:R-:W2:Y:S04]  /*0690*/  LDG.E R8, desc[UR4][R4.64+-0x4] ;  /* 0xfffffc0404087981 */ /* 0x000ea8000c1e1900 */
[----:B------:R-:W2:Y:S02]  /*06a0*/  LDG.E R13, desc[UR4][R2.64] ;  /* 0x00000004020d7981 */ /* 0x000ea4000c1e1900 */
[----:B--2---:R-:W-:-:S05]  /*06b0*/  IMAD.IADD R13, R8, 0x1, R13 ;  /* 0x00000001080d7824 */ /* 0x004fca00078e020d */
[----:B------:R-:W-:Y:S04]  /*06c0*/  STG.E desc[UR4][R2.64], R13 ;  /* 0x0000000d02007986 */ /* 0x000fe8000c101904 */
[----:B------:R2:W-:Y:S04]  /*06d0*/  STG.E desc[UR4][R4.64+-0x4], R13 ;  /* 0xfffffc0d04007986 */ /* 0x0005e8000c101904 */
[----:B------:R-:W3:Y:S04]  /*06e0*/  LDG.E R8, desc[UR4][R4.64] ;  /* 0x0000000404087981 */ /* 0x000ee8000c1e1900 */
[----:B------:R-:W3:Y:S02]  /*06f0*/  LDG.E R15, desc[UR4][R2.64] ;  /* 0x00000004020f7981 */ /* 0x000ee4000c1e1900 */
[----:B---3--:R-:W-:-:S05]  /*0700*/  IMAD.IADD R15, R8, 0x1, R15 ;  /* 0x00000001080f7824 */ /* 0x008fca00078e020f */
[----:B------:R3:W-:Y:S04]  /*0710*/  STG.E desc[UR4][R2.64], R15 ;  /* 0x0000000f02007986 */ /* 0x0007e8000c101904 */
[----:B------:R3:W-:Y:S04]  /*0720*/  STG.E desc[UR4][R4.64], R15 ;  /* 0x0000000f04007986 */ /* 0x0007e8000c101904 */
[----:B------:R-:W4:Y:S04]  /*0730*/  LDG.E R8, desc[UR4][R4.64+0x4] ;  /* 0x0000040404087981 */ /* 0x000f28000c1e1900 */
[----:B-1----:R-:W4:Y:S01]  /*0740*/  LDG.E R11, desc[UR4][R2.64] ;  /* 0x00000004020b7981 */ /* 0x002f22000c1e1900 */
[----:B------:R-:W-:-:S05]  /*0750*/  IADD3 R7, P0, PT, R7, 0x4, RZ ;  /* 0x0000000407077810 */ /* 0x000fca0007f1e0ff */
[----:B------:R-:W-:Y:S01]  /*0760*/  IMAD.X R9, RZ, RZ, R9, P0 ;  /* 0x000000ffff097224 */ /* 0x000fe200000e0609 */
[----:B------:R-:W-:-:S04]  /*0770*/  ISETP.GE.U32.AND P0, PT, R7, R0, PT ;  /* 0x000000000700720c */ /* 0x000fc80003f06070 */
[----:B------:R-:W-:Y:S01]  /*0780*/  ISETP.GE.AND.EX P0, PT, R9, R6, PT, P0 ;  /* 0x000000060900720c */ /* 0x000fe20003f06300 */
[----:B----4-:R-:W-:-:S05]  /*0790*/  IMAD.IADD R11, R8, 0x1, R11 ;  /* 0x00000001080b7824 */ /* 0x010fca00078e020b */
[----:B------:R3:W-:Y:S04]  /*07a0*/  STG.E desc[UR4][R2.64], R11 ;  /* 0x0000000b02007986 */ /* 0x0007e8000c101904 */
[----:B------:R3:W-:Y:S01]  /*07b0*/  STG.E desc[UR4][R4.64+0x4], R11 ;  /* 0x0000040b04007986 */ /* 0x0007e2000c101904 */
[----:B------:R-:W-:-:S05]  /*07c0*/  IADD3 R8, P1, PT, R4, 0x10, RZ ;  /* 0x0000001004087810 */ /* 0x000fca0007f3e0ff */
[----:B--2---:R-:W-:Y:S01]  /*07d0*/  IMAD.X R13, RZ, RZ, R5, P1 ;  /* 0x000000ffff0d7224 */ /* 0x004fe200008e0605 */
[----:B------:R-:W-:Y:S07]  /*07e0*/  @!P0 BRA `(.L_x_3) ;  /* 0xfffffffc008c8947 */ /* 0x000fee000383ffff */
[----:B------:R-:W-:Y:S05]  /*07f0*/  EXIT ;  /* 0x000000000000794d */ /* 0x000fea0003800000 */
.L_x_4:
[----:B------:R-:W-:-:S00]  /*0800*/  BRA `(.L_x_4) ;  /* 0xfffffffc00fc7947 */ /* 0x000fc0000383ffff */
[----:B------:R-:W-:-:S00]  /*0810*/  NOP ;  /* 0x0000000000007918 */ /* 0x000fc00000000000 */
        /* <DEDUP_REMOVED lines=14> */
.L_x_5:


//--------------------- .nv.shared.reserved.0     --------------------------
	.section	.nv.shared.reserved.0,"aw",@nobits
	.weak		__nv_reservedSMEM_offset_0_alias
	.size		__nv_reservedSMEM_offset_0_alias, 0, 64
	.other		__nv_reservedSMEM_offset_0_alias,@"STO_CUDA_RESERVED_SHARED STV_DEFAULT"
__nv_reservedSMEM_offset_0_alias:
	.zero		0
	.zero		64


//--------------------- .nv.constant0._Z4sum1PiiS_ --------------------------
	.section	.nv.constant0._Z4sum1PiiS_,"a",@progbits
	.sectionflags	@""
	.align	4
.nv.constant0._Z4sum1PiiS_:
	.zero		920


//--------------------- SYMBOLS --------------------------

	.type		.nv.reservedSmem.offset0,@object
	.size		.nv.reservedSmem.offset0,0x4
